	.headerflags	@"EF_CUDA_TEXMODE_UNIFIED EF_CUDA_64BIT_ADDRESS EF_CUDA_ACCELERATORS EF_CUDA_SM90 EF_CUDA_VIRTUAL_SM(EF_CUDA_SM90)"
	.elftype	@"ET_EXEC"


//--------------------- .nv.info                  --------------------------
	.section	.nv.info,"",@"SHT_CUDA_INFO"
	.align	4


	//----- nvinfo : EIATTR_REGCOUNT
	.align		4
        /*0000*/ 	.byte	0x04, 0x2f
        /*0002*/ 	.short	(.L_3 - .L_2)
	.align		4
.L_2:
        /*0004*/ 	.word	index@(triton_poi_fused__native_batch_norm_legit_no_training_4)
        /*0008*/ 	.word	0x00000012


	//----- nvinfo : EIATTR_MIN_STACK_SIZE
	.align		4
.L_3:
        /*000c*/ 	.byte	0x04, 0x12
        /*000e*/ 	.short	(.L_5 - .L_4)
	.align		4
.L_4:
        /*0010*/ 	.word	index@(triton_poi_fused__native_batch_norm_legit_no_training_4)
        /*0014*/ 	.word	0x00000000


	//----- nvinfo : EIATTR_FRAME_SIZE
	.align		4
.L_5:
        /*0018*/ 	.byte	0x04, 0x11
        /*001a*/ 	.short	(.L_7 - .L_6)
	.align		4
.L_6:
        /*001c*/ 	.word	index@(triton_poi_fused__native_batch_norm_legit_no_training_4)
        /*0020*/ 	.word	0x00000000


	//----- nvinfo : EIATTR_MIN_STACK_SIZE
	.align		4
.L_7:
        /*0024*/ 	.byte	0x04, 0x12
        /*0026*/ 	.short	(.L_9 - .L_8)
	.align		4
.L_8:
        /*0028*/ 	.word	index@(triton_poi_fused__native_batch_norm_legit_no_training_4)
        /*002c*/ 	.word	0x00000000
.L_9:


//--------------------- .nv.info.triton_poi_fused__native_batch_norm_legit_no_training_4 --------------------------
	.section	.nv.info.triton_poi_fused__native_batch_norm_legit_no_training_4,"",@"SHT_CUDA_INFO"
	.sectionflags	@""
	.align	4


	//----- nvinfo : EIATTR_CUDA_API_VERSION
	.align		4
        /*0000*/ 	.byte	0x04, 0x37
        /*0002*/ 	.short	(.L_11 - .L_10)
.L_10:
        /*0004*/ 	.word	0x0000007c


	//----- nvinfo : EIATTR_KPARAM_INFO
	.align		4
.L_11:
        /*0008*/ 	.byte	0x04, 0x17
        /*000a*/ 	.short	(.L_13 - .L_12)
.L_12:
        /*000c*/ 	.word	0x00000000
        /*0010*/ 	.short	0x0006
        /*0012*/ 	.short	0x0030
        /*0014*/ 	.byte	0x00, 0xf0, 0x11, 0x00


	//----- nvinfo : EIATTR_KPARAM_INFO
	.align		4
.L_13:
        /*0018*/ 	.byte	0x04, 0x17
        /*001a*/ 	.short	(.L_15 - .L_14)
.L_14:
        /*001c*/ 	.word	0x00000000
        /*0020*/ 	.short	0x0005
        /*0022*/ 	.short	0x0028
        /*0024*/ 	.byte	0x00, 0xf4, 0x21, 0x00


	//----- nvinfo : EIATTR_KPARAM_INFO
	.align		4
.L_15:
        /*0028*/ 	.byte	0x04, 0x17
        /*002a*/ 	.short	(.L_17 - .L_16)
.L_16:
        /*002c*/ 	.word	0x00000000
        /*0030*/ 	.short	0x0004
        /*0032*/ 	.short	0x0020
        /*0034*/ 	.byte	0x00, 0xf4, 0x21, 0x00


	//----- nvinfo : EIATTR_KPARAM_INFO
	.align		4
.L_17:
        /*0038*/ 	.byte	0x04, 0x17
        /*003a*/ 	.short	(.L_19 - .L_18)
.L_18:
        /*003c*/ 	.word	0x00000000
        /*0040*/ 	.short	0x0003
        /*0042*/ 	.short	0x0018
        /*0044*/ 	.byte	0x00, 0xf4, 0x21, 0x00


	//----- nvinfo : EIATTR_KPARAM_INFO
	.align		4
.L_19:
        /*0048*/ 	.byte	0x04, 0x17
        /*004a*/ 	.short	(.L_21 - .L_20)
.L_20:
        /*004c*/ 	.word	0x00000000
        /*0050*/ 	.short	0x0002
        /*0052*/ 	.short	0x0010
        /*0054*/ 	.byte	0x00, 0xf4, 0x21, 0x00


	//----- nvinfo : EIATTR_KPARAM_INFO
	.align		4
.L_21:
        /*0058*/ 	.byte	0x04, 0x17
        /*005a*/ 	.short	(.L_23 - .L_22)
.L_22:
        /*005c*/ 	.word	0x00000000
        /*0060*/ 	.short	0x0001
        /*0062*/ 	.short	0x0008
        /*0064*/ 	.byte	0x00, 0xf4, 0x21, 0x00


	//----- nvinfo : EIATTR_KPARAM_INFO
	.align		4
.L_23:
        /*0068*/ 	.byte	0x04, 0x17
        /*006a*/ 	.short	(.L_25 - .L_24)
.L_24:
        /*006c*/ 	.word	0x00000000
        /*0070*/ 	.short	0x0000
        /*0072*/ 	.short	0x0000
        /*0074*/ 	.byte	0x00, 0xf4, 0x21, 0x00


	//----- nvinfo : EIATTR_SPARSE_MMA_MASK
	.align		4
.L_25:
        /*0078*/ 	.byte	0x03, 0x50
        /*007a*/ 	.short	0x0000


	//----- nvinfo : EIATTR_MAXREG_COUNT
	.align		4
        /*007c*/ 	.byte	0x03, 0x1b
        /*007e*/ 	.short	0x00ff


	//----- nvinfo : EIATTR_EXIT_INSTR_OFFSETS
	.align		4
        /*0080*/ 	.byte	0x04, 0x1c
        /*0082*/ 	.short	(.L_27 - .L_26)


	//   ....[0]....
.L_26:
        /*0084*/ 	.word	0x00000390


	//----- nvinfo : EIATTR_REQNTID
	.align		4
.L_27:
        /*0088*/ 	.byte	0x04, 0x10
        /*008a*/ 	.short	(.L_29 - .L_28)
.L_28:
        /*008c*/ 	.word	0x00000100
        /*0090*/ 	.word	0x00000001
        /*0094*/ 	.word	0x00000001


	//----- nvinfo : EIATTR_CBANK_PARAM_SIZE
	.align		4
.L_29:
        /*0098*/ 	.byte	0x03, 0x19
        /*009a*/ 	.short	0x0034


	//----- nvinfo : EIATTR_PARAM_CBANK
	.align		4
        /*009c*/ 	.byte	0x04, 0x0a
        /*009e*/ 	.short	(.L_31 - .L_30)
	.align		4
.L_30:
        /*00a0*/ 	.word	index@(.nv.constant0.triton_poi_fused__native_batch_norm_legit_no_training_4)
        /*00a4*/ 	.short	0x0210
        /*00a6*/ 	.short	0x0034


	//----- nvinfo : EIATTR_SW_WAR
	.align		4
.L_31:
        /*00a8*/ 	.byte	0x04, 0x36
        /*00aa*/ 	.short	(.L_33 - .L_32)
.L_32:
        /*00ac*/ 	.word	0x00000008
.L_33:


//--------------------- .nv.callgraph             --------------------------
	.section	.nv.callgraph,"",@"SHT_CUDA_CALLGRAPH"
	.align	4
	.sectionentsize	8
	.align		4
        /*0000*/ 	.word	0x00000000
	.align		4
        /*0004*/ 	.word	0xffffffff
	.align		4
        /*0008*/ 	.word	0x00000000
	.align		4
        /*000c*/ 	.word	0xfffffffe
	.align		4
        /*0010*/ 	.word	0x00000000
	.align		4
        /*0014*/ 	.word	0xfffffffd
	.align		4
        /*0018*/ 	.word	0x00000000
	.align		4
        /*001c*/ 	.word	0xfffffffc


//--------------------- .nv.constant4             --------------------------
	.section	.nv.constant4,"a",@progbits
	.align	8
	.align		8
.nv.constant4:
        /*0000*/ 	.dword	_$_str
	.align		8
        /*0008*/ 	.dword	_$_str_$_2


//--------------------- .text.triton_poi_fused__native_batch_norm_legit_no_training_4 --------------------------
	.section	.text.triton_poi_fused__native_batch_norm_legit_no_training_4,"ax",@progbits
	.align	128
        .global         triton_poi_fused__native_batch_norm_legit_no_training_4
        .type           triton_poi_fused__native_batch_norm_legit_no_training_4,@function
        .size           triton_poi_fused__native_batch_norm_legit_no_training_4,(.L_x_1 - triton_poi_fused__native_batch_norm_legit_no_training_4)
        .other          triton_poi_fused__native_batch_norm_legit_no_training_4,@"STO_CUDA_ENTRY STV_DEFAULT"
triton_poi_fused__native_batch_norm_legit_no_training_4:
.text.triton_poi_fused__native_batch_norm_legit_no_training_4:
[----:B------:R-:W-:Y:S01]  /*0000*/  LDC R1, c[0x0][0x28] ;  /* 0x00000a00ff017b82 */ /* 0x000fe20000000800 */
[----:B------:R-:W1:Y:S07]  /*0010*/  S2R R0, SR_TID.X ;  /* 0x0000000000007919 */ /* 0x000e6e0000002100 */
[----:B------:R-:W2:Y:S01]  /*0020*/  LDC.64 R2, c[0x0][0x220] ;  /* 0x00008800ff027b82 */ /* 0x000ea20000000a00 */
[----:B------:R-:W-:Y:S01]  /*0030*/  ULDC.64 UR4, c[0x0][0x208] ;  /* 0x0000820000047ab9 */ /* 0x000fe20000000a00 */
[----:B------:R-:W3:Y:S06]  /*0040*/  S2R R7, SR_CTAID.X ;  /* 0x0000000000077919 */ /* 0x000eec0000002500 */
[----:B------:R-:W4:Y:S08]  /*0050*/  LDC.64 R8, c[0x0][0x228] ;  /* 0x00008a00ff087b82 */ /* 0x000f300000000a00 */
[----:B------:R-:W5:Y:S01]  /*0060*/  LDC.64 R10, c[0x0][0x230] ;  /* 0x00008c00ff0a7b82 */ /* 0x000f620000000a00 */
[----:B-1----:R-:W-:-:S02]  /*0070*/  SHF.L.U32 R0, R0, 0x1, RZ ;  /* 0x0000000100007819 */ /* 0x002fc400000006ff */
[----:B---3--:R-:W-:Y:S02]  /*0080*/  SHF.R.S32.HI R5, RZ, 0x16, R7 ;  /* 0x00000016ff057819 */ /* 0x008fe40000011407 */
[----:B------:R-:W-:Y:S02]  /*0090*/  LOP3.LUT R0, R0, 0x1fe, RZ, 0xc0, !PT ;  /* 0x000001fe00007812 */ /* 0x000fe400078ec0ff */
[----:B------:R-:W-:Y:S02]  /*00a0*/  SGXT R5, R5, 0x1 ;  /* 0x000000010505781a */ /* 0x000fe40000000200 */
[----:B------:R-:W-:Y:S02]  /*00b0*/  LEA R0, R7, R0, 0x9 ;  /* 0x0000000007007211 */ /* 0x000fe400078e48ff */
[----:B------:R-:W1:Y:S02]  /*00c0*/  LDC.64 R6, c[0x0][0x218] ;  /* 0x00008600ff067b82 */ /* 0x000e640000000a00 */
[----:B------:R-:W-:-:S04]  /*00d0*/  LEA.HI R5, R5, R0, RZ, 0x8 ;  /* 0x0000000005057211 */ /* 0x000fc800078f40ff */
[----:B------:R-:W-:-:S04]  /*00e0*/  LOP3.LUT R5, R5, 0xffffff00, RZ, 0xc0, !PT ;  /* 0xffffff0005057812 */ /* 0x000fc800078ec0ff */
[----:B------:R-:W-:Y:S02]  /*00f0*/  IADD3 R13, R0, -R5, RZ ;  /* 0x80000005000d7210 */ /* 0x000fe40007ffe0ff */
[----:B------:R-:W3:Y:S03]  /*0100*/  LDC.64 R4, c[0x0][0x210] ;  /* 0x00008400ff047b82 */ /* 0x000ee60000000a00 */
[----:B--2---:R-:W-:-:S06]  /*0110*/  IMAD.WIDE R2, R13, 0x4, R2 ;  /* 0x000000040d027825 */ /* 0x004fcc00078e0202 */
[----:B------:R-:W2:Y:S01]  /*0120*/  LDG.E.EL.64 R2, desc[UR4][R2.64] ;  /* 0x0000000402027981 */ /* 0x000ea2000c2e1b00 */
[----:B-1----:R-:W-:-:S06]  /*0130*/  IMAD.WIDE R6, R13, 0x4, R6 ;  /* 0x000000040d067825 */ /* 0x002fcc00078e0206 */
[----:B------:R-:W2:Y:S01]  /*0140*/  LDG.E.EL.64 R6, desc[UR4][R6.64] ;  /* 0x0000000406067981 */ /* 0x000ea2000c2e1b00 */
[----:B---3--:R-:W-:-:S06]  /*0150*/  IMAD.WIDE R4, R0, 0x4, R4 ;  /* 0x0000000400047825 */ /* 0x008fcc00078e0204 */
[----:B------:R-:W3:Y:S01]  /*0160*/  LDG.E.64 R4, desc[UR4][R4.64] ;  /* 0x0000000404047981 */ /* 0x000ee2000c1e1b00 */
[----:B----4-:R-:W-:-:S04]  /*0170*/  IMAD.WIDE R8, R13, 0x4, R8 ;  /* 0x000000040d087825 */ /* 0x010fc800078e0208 */
[----:B-----5:R-:W-:Y:S02]  /*0180*/  IMAD.WIDE R10, R13, 0x4, R10 ;  /* 0x000000040d0a7825 */ /* 0x020fe400078e020a */
[----:B------:R-:W4:Y:S04]  /*0190*/  LDG.E.EL.64 R8, desc[UR4][R8.64] ;  /* 0x0000000408087981 */ /* 0x000f28000c2e1b00 */
[----:B------:R-:W4:Y:S01]  /*01a0*/  LDG.E.EL.64 R10, desc[UR4][R10.64] ;  /* 0x000000040a0a7981 */ /* 0x000f22000c2e1b00 */
[----:B------:R-:W-:Y:S01]  /*01b0*/  HFMA2.MMA R15, -RZ, RZ, 1.625, 0 ;  /* 0x3e800000ff0f7435 */ /* 0x000fe200000001ff */
[----:B--2---:R-:W-:Y:S01]  /*01c0*/  FADD R2, R2, 9.9999997473787516356e-06 ;  /* 0x3727c5ac02027421 */ /* 0x004fe20000000000 */
[----:B------:R-:W-:-:S03]  /*01d0*/  FADD R12, R3, 9.9999997473787516356e-06 ;  /* 0x3727c5ac030c7421 */ /* 0x000fc60000000000 */
[----:B------:R1:W2:Y:S08]  /*01e0*/  MUFU.SQRT R13, R2 ;  /* 0x00000002000d7308 */ /* 0x0002b00000002000 */
[----:B------:R-:W5:Y:S01]  /*01f0*/  MUFU.SQRT R14, R12 ;  /* 0x0000000c000e7308 */ /* 0x000f620000002000 */
[----:B-1----:R-:W1:Y:S01]  /*0200*/  LDC.64 R2, c[0x0][0x238] ;  /* 0x00008e00ff027b82 */ /* 0x002e620000000a00 */
[----:B--2---:R-:W-:-:S02]  /*0210*/  FSETP.GT.AND P0, PT, R13, 8.50705917302346158658e+37, PT ;  /* 0x7e8000000d00780b */ /* 0x004fc40003f04000 */
[----:B------:R-:W-:Y:S02]  /*0220*/  FSETP.GEU.AND P2, PT, R13, 1.175494350822287508e-38, PT ;  /* 0x008000000d00780b */ /* 0x000fe40003f4e000 */
[C---:B-----5:R-:W-:Y:S02]  /*0230*/  FSETP.GT.AND P1, PT, R14.reuse, 8.50705917302346158658e+37, PT ;  /* 0x7e8000000e00780b */ /* 0x060fe40003f24000 */
[----:B------:R-:W-:-:S07]  /*0240*/  FSETP.GEU.AND P3, PT, R14, 1.175494350822287508e-38, PT ;  /* 0x008000000e00780b */ /* 0x000fce0003f6e000 */
[----:B------:R-:W-:-:S04]  /*0250*/  @P0 FMUL R13, R13, 0.25 ;  /* 0x3e8000000d0d0820 */ /* 0x000fc80000400000 */
[----:B------:R-:W-:Y:S01]  /*0260*/  @!P2 FMUL R13, R13, 16777216 ;  /* 0x4b8000000d0da820 */ /* 0x000fe20000400000 */
[----:B------:R-:W-:-:S04]  /*0270*/  @P1 FMUL R14, R14, 0.25 ;  /* 0x3e8000000e0e1820 */ /* 0x000fc80000400000 */
[----:B------:R-:W-:Y:S01]  /*0280*/  @!P3 FMUL R14, R14, 16777216 ;  /* 0x4b8000000e0eb820 */ /* 0x000fe20000400000 */
[----:B------:R-:W2:Y:S01]  /*0290*/  MUFU.RCP R13, R13 ;  /* 0x0000000d000d7308 */ /* 0x000ea20000001000 */
[----:B------:R-:W-:-:S07]  /*02a0*/  FSEL R12, R15, 1, P0 ;  /* 0x3f8000000f0c7808 */ /* 0x000fce0000000000 */
[----:B------:R-:W5:Y:S01]  /*02b0*/  MUFU.RCP R14, R14 ;  /* 0x0000000e000e7308 */ /* 0x000f620000001000 */
[----:B------:R-:W-:Y:S01]  /*02c0*/  FSEL R15, R15, 1, P1 ;  /* 0x3f8000000f0f7808 */ /* 0x000fe20000800000 */
[----:B------:R-:W-:Y:S01]  /*02d0*/  @!P2 FMUL R12, R12, 16777216 ;  /* 0x4b8000000c0ca820 */ /* 0x000fe20000400000 */
[----:B---3--:R-:W-:-:S03]  /*02e0*/  FADD R4, R4, -R6 ;  /* 0x8000000604047221 */ /* 0x008fc60000000000 */
[----:B------:R-:W-:Y:S01]  /*02f0*/  @!P3 FMUL R15, R15, 16777216 ;  /* 0x4b8000000f0fb820 */ /* 0x000fe20000400000 */
[----:B------:R-:W-:Y:S01]  /*0300*/  FADD R5, R5, -R7 ;  /* 0x8000000705057221 */ /* 0x000fe20000000000 */
[----:B--2---:R-:W-:Y:S02]  /*0310*/  FMUL R13, R13, R12 ;  /* 0x0000000c0d0d7220 */ /* 0x004fe40000400000 */
[----:B-----5:R-:W-:Y:S02]  /*0320*/  FMUL R6, R14, R15 ;  /* 0x0000000f0e067220 */ /* 0x020fe40000400000 */
[----:B------:R-:W-:Y:S02]  /*0330*/  FMUL R13, R4, R13 ;  /* 0x0000000d040d7220 */ /* 0x000fe40000400000 */
[----:B------:R-:W-:Y:S01]  /*0340*/  FMUL R6, R5, R6 ;  /* 0x0000000605067220 */ /* 0x000fe20000400000 */
[----:B-1----:R-:W-:-:S04]  /*0350*/  IMAD.WIDE R2, R0, 0x4, R2 ;  /* 0x0000000400027825 */ /* 0x002fc800078e0202 */
[----:B----4-:R-:W-:Y:S01]  /*0360*/  FFMA R8, R8, R13, R10 ;  /* 0x0000000d08087223 */ /* 0x010fe2000000000a */
[----:B------:R-:W-:-:S05]  /*0370*/  FFMA R9, R9, R6, R11 ;  /* 0x0000000609097223 */ /* 0x000fca000000000b */
[----:B------:R-:W-:Y:S01]  /*0380*/  STG.E.64 desc[UR4][R2.64], R8 ;  /* 0x0000000802007986 */ /* 0x000fe2000c101b04 */
[----:B------:R-:W-:Y:S05]  /*0390*/  EXIT ;  /* 0x000000000000794d */ /* 0x000fea0003800000 */
.L_x_0:
[----:B------:R-:W-:-:S00]  /*03a0*/  BRA `(.L_x_0) ;  /* 0xfffffffc00fc7947 */ /* 0x000fc0000383ffff */
[----:B------:R-:W-:-:S00]  /*03b0*/  NOP ;  /* 0x0000000000007918 */ /* 0x000fc00000000000 */
        /* <DEDUP_REMOVED lines=12> */
.L_x_1:


//--------------------- .nv.global.init           --------------------------
	.section	.nv.global.init,"aw",@progbits
.nv.global.init:
	.type		_$_str,@object
	.size		_$_str,(_$_str_$_2 - _$_str)
_$_str:
        /*0000*/ 	.byte	0x5f, 0x5f, 0x43, 0x55, 0x44, 0x41, 0x5f, 0x46, 0x54, 0x5a, 0x00
	.type		_$_str_$_2,@object
	.size		_$_str_$_2,(.L_1 - _$_str_$_2)
_$_str_$_2:
        /*000b*/ 	.byte	0x5f, 0x5f, 0x43, 0x55, 0x44, 0x41, 0x5f, 0x50, 0x52, 0x45, 0x43, 0x5f, 0x53, 0x51, 0x52, 0x54
        /*001b*/ 	.byte	0x00
.L_1:


//--------------------- .nv.constant0.triton_poi_fused__native_batch_norm_legit_no_training_4 --------------------------
	.section	.nv.constant0.triton_poi_fused__native_batch_norm_legit_no_training_4,"a",@progbits
	.sectionflags	@""
	.align	4
.nv.constant0.triton_poi_fused__native_batch_norm_legit_no_training_4:
	.zero		580
